//
// Generated by NVIDIA NVVM Compiler
//
// Compiler Build ID: CL-36424714
// Cuda compilation tools, release 13.0, V13.0.88
// Based on NVVM 20.0.0
//

.version 9.0
.target sm_100
.address_size 64

	// .globl	_Z8full_dotPKfS0_iPf
.global .align 4 .u32 count;
// cache has been demoted
// _ZZ8full_dotPKfS0_iPfE9lastBlock has been demoted

.visible .entry _Z8full_dotPKfS0_iPf(
	.param .u64 .ptr .align 1 _Z8full_dotPKfS0_iPf_param_0,
	.param .u64 .ptr .align 1 _Z8full_dotPKfS0_iPf_param_1,
	.param .u32 _Z8full_dotPKfS0_iPf_param_2,
	.param .u64 .ptr .align 1 _Z8full_dotPKfS0_iPf_param_3
)
{
	.reg .pred 	%p<21>;
	.reg .b16 	%rs<3>;
	.reg .b32 	%r<59>;
	.reg .b32 	%f<59>;
	.reg .b64 	%rd<26>;
	// demoted variable
	.shared .align 4 .b8 cache[64];
	// demoted variable
	.shared .align 1 .u8 _ZZ8full_dotPKfS0_iPfE9lastBlock;
	ld.param.u64 	%rd8, [_Z8full_dotPKfS0_iPf_param_0];
	ld.param.u64 	%rd9, [_Z8full_dotPKfS0_iPf_param_1];
	ld.param.u32 	%r29, [_Z8full_dotPKfS0_iPf_param_2];
	ld.param.u64 	%rd10, [_Z8full_dotPKfS0_iPf_param_3];
	cvta.to.global.u64 	%rd1, %rd10;
	mov.u32 	%r1, %ctaid.x;
	mov.u32 	%r2, %ntid.x;
	mov.u32 	%r3, %tid.x;
	mad.lo.s32 	%r51, %r1, %r2, %r3;
	setp.ge.s32 	%p1, %r51, %r29;
	shl.b32 	%r30, %r3, 2;
	mov.u32 	%r31, cache;
	add.s32 	%r5, %r31, %r30;
	mov.f32 	%f53, 0f00000000;
	@%p1 bra 	$L__BB0_12;
	mov.u32 	%r32, %nctaid.x;
	mul.lo.s32 	%r6, %r32, %r2;
	cvta.to.global.u64 	%rd2, %rd8;
	cvta.to.global.u64 	%rd3, %rd9;
	mov.f32 	%f52, 0f00000000;
$L__BB0_2:
	mul.wide.s32 	%rd11, %r51, 4;
	add.s64 	%rd12, %rd2, %rd11;
	ld.global.f32 	%f14, [%rd12];
	add.s64 	%rd13, %rd3, %rd11;
	ld.global.f32 	%f15, [%rd13];
	fma.rn.f32 	%f52, %f14, %f15, %f52;
	add.s32 	%r51, %r51, %r6;
	setp.lt.s32 	%p2, %r51, %r29;
	@%p2 bra 	$L__BB0_2;
	st.shared.f32 	[%r5], %f52;
	bar.sync 	0;
	setp.gt.u32 	%p3, %r3, 7;
	@%p3 bra 	$L__BB0_5;
	ld.shared.f32 	%f16, [%r5+32];
	ld.shared.f32 	%f17, [%r5];
	add.f32 	%f18, %f16, %f17;
	st.shared.f32 	[%r5], %f18;
$L__BB0_5:
	bar.sync 	0;
	setp.gt.u32 	%p4, %r3, 3;
	@%p4 bra 	$L__BB0_7;
	ld.shared.f32 	%f19, [%r5+16];
	ld.shared.f32 	%f20, [%r5];
	add.f32 	%f21, %f19, %f20;
	st.shared.f32 	[%r5], %f21;
$L__BB0_7:
	bar.sync 	0;
	setp.gt.u32 	%p5, %r3, 1;
	@%p5 bra 	$L__BB0_9;
	ld.shared.f32 	%f22, [%r5+8];
	ld.shared.f32 	%f23, [%r5];
	add.f32 	%f24, %f22, %f23;
	st.shared.f32 	[%r5], %f24;
$L__BB0_9:
	bar.sync 	0;
	setp.ne.s32 	%p6, %r3, 0;
	@%p6 bra 	$L__BB0_11;
	ld.shared.f32 	%f25, [cache+4];
	ld.shared.f32 	%f26, [%r5];
	add.f32 	%f27, %f25, %f26;
	st.shared.f32 	[%r5], %f27;
$L__BB0_11:
	bar.sync 	0;
	ld.shared.f32 	%f53, [cache];
$L__BB0_12:
	setp.ne.s32 	%p7, %r3, 0;
	@%p7 bra 	$L__BB0_14;
	mul.wide.u32 	%rd14, %r1, 4;
	add.s64 	%rd15, %rd1, %rd14;
	st.global.f32 	[%rd15], %f53;
	membar.gl;
	mov.u32 	%r33, %nctaid.x;
	atom.global.inc.u32 	%r34, [count], %r33;
	add.s32 	%r35, %r33, -1;
	setp.eq.s32 	%p8, %r34, %r35;
	selp.u16 	%rs1, 1, 0, %p8;
	st.shared.u8 	[_ZZ8full_dotPKfS0_iPfE9lastBlock], %rs1;
$L__BB0_14:
	bar.sync 	0;
	ld.shared.u8 	%rs2, [_ZZ8full_dotPKfS0_iPfE9lastBlock];
	setp.eq.s16 	%p9, %rs2, 0;
	@%p9 bra 	$L__BB0_33;
	mov.b32 	%r36, 0;
	st.shared.u32 	[%r5], %r36;
	mov.u32 	%r9, %nctaid.x;
	setp.ge.u32 	%p10, %r3, %r9;
	@%p10 bra 	$L__BB0_23;
	add.s32 	%r37, %r3, %r2;
	max.u32 	%r38, %r9, %r37;
	setp.lt.u32 	%p11, %r37, %r9;
	selp.u32 	%r39, 1, 0, %p11;
	add.s32 	%r40, %r37, %r39;
	sub.s32 	%r41, %r38, %r40;
	div.u32 	%r42, %r41, %r2;
	add.s32 	%r10, %r42, %r39;
	and.b32  	%r43, %r10, 3;
	setp.eq.s32 	%p12, %r43, 3;
	mov.f32 	%f58, 0f00000000;
	mov.u32 	%r54, %r3;
	@%p12 bra 	$L__BB0_19;
	mul.wide.u32 	%rd16, %r3, 4;
	add.s64 	%rd25, %rd1, %rd16;
	mul.wide.u32 	%rd5, %r2, 4;
	add.s32 	%r44, %r10, 1;
	and.b32  	%r45, %r44, 3;
	neg.s32 	%r52, %r45;
	mov.f32 	%f58, 0f00000000;
	mov.u32 	%r54, %r3;
$L__BB0_18:
	.pragma "nounroll";
	ld.global.f32 	%f31, [%rd25];
	add.f32 	%f58, %f31, %f58;
	add.s32 	%r54, %r54, %r2;
	add.s64 	%rd25, %rd25, %rd5;
	add.s32 	%r52, %r52, 1;
	setp.ne.s32 	%p13, %r52, 0;
	@%p13 bra 	$L__BB0_18;
$L__BB0_19:
	setp.lt.u32 	%p14, %r10, 3;
	@%p14 bra 	$L__BB0_22;
	shl.b32 	%r46, %r2, 1;
	add.s32 	%r57, %r54, %r46;
	shl.b32 	%r18, %r2, 2;
	mad.lo.s32 	%r56, %r2, 3, %r54;
	add.s32 	%r55, %r2, %r54;
$L__BB0_21:
	mul.wide.u32 	%rd17, %r54, 4;
	add.s64 	%rd18, %rd1, %rd17;
	ld.global.f32 	%f32, [%rd18];
	add.f32 	%f33, %f32, %f58;
	add.s32 	%r47, %r54, %r2;
	mul.wide.u32 	%rd19, %r55, 4;
	add.s64 	%rd20, %rd1, %rd19;
	ld.global.f32 	%f34, [%rd20];
	add.f32 	%f35, %f34, %f33;
	add.s32 	%r48, %r47, %r2;
	mul.wide.u32 	%rd21, %r57, 4;
	add.s64 	%rd22, %rd1, %rd21;
	ld.global.f32 	%f36, [%rd22];
	add.f32 	%f37, %f36, %f35;
	add.s32 	%r49, %r48, %r2;
	mul.wide.u32 	%rd23, %r56, 4;
	add.s64 	%rd24, %rd1, %rd23;
	ld.global.f32 	%f38, [%rd24];
	add.f32 	%f58, %f38, %f37;
	add.s32 	%r54, %r49, %r2;
	add.s32 	%r57, %r57, %r18;
	add.s32 	%r56, %r56, %r18;
	add.s32 	%r55, %r55, %r18;
	setp.lt.u32 	%p15, %r54, %r9;
	@%p15 bra 	$L__BB0_21;
$L__BB0_22:
	st.shared.f32 	[%r5], %f58;
$L__BB0_23:
	bar.sync 	0;
	setp.gt.u32 	%p16, %r3, 7;
	@%p16 bra 	$L__BB0_25;
	ld.shared.f32 	%f39, [%r5+32];
	ld.shared.f32 	%f40, [%r5];
	add.f32 	%f41, %f39, %f40;
	st.shared.f32 	[%r5], %f41;
$L__BB0_25:
	bar.sync 	0;
	setp.gt.u32 	%p17, %r3, 3;
	@%p17 bra 	$L__BB0_27;
	ld.shared.f32 	%f42, [%r5+16];
	ld.shared.f32 	%f43, [%r5];
	add.f32 	%f44, %f42, %f43;
	st.shared.f32 	[%r5], %f44;
$L__BB0_27:
	bar.sync 	0;
	setp.gt.u32 	%p18, %r3, 1;
	@%p18 bra 	$L__BB0_29;
	ld.shared.f32 	%f45, [%r5+8];
	ld.shared.f32 	%f46, [%r5];
	add.f32 	%f47, %f45, %f46;
	st.shared.f32 	[%r5], %f47;
$L__BB0_29:
	setp.ne.s32 	%p19, %r3, 0;
	bar.sync 	0;
	@%p19 bra 	$L__BB0_31;
	ld.shared.f32 	%f48, [cache+4];
	ld.shared.f32 	%f49, [%r5];
	add.f32 	%f50, %f48, %f49;
	st.shared.f32 	[%r5], %f50;
$L__BB0_31:
	setp.ne.s32 	%p20, %r3, 0;
	bar.sync 	0;
	@%p20 bra 	$L__BB0_33;
	ld.shared.f32 	%f51, [cache];
	st.global.f32 	[%rd1], %f51;
	mov.b32 	%r50, 0;
	st.global.u32 	[count], %r50;
$L__BB0_33:
	ret;

}
	// .globl	_Z4fillPf
.visible .entry _Z4fillPf(
	.param .u64 .ptr .align 1 _Z4fillPf_param_0
)
{
	.reg .b32 	%r<5>;
	.reg .b32 	%f<2>;
	.reg .b64 	%rd<5>;

	ld.param.u64 	%rd1, [_Z4fillPf_param_0];
	cvta.to.global.u64 	%rd2, %rd1;
	mov.u32 	%r1, %ctaid.x;
	mov.u32 	%r2, %ntid.x;
	mov.u32 	%r3, %tid.x;
	mad.lo.s32 	%r4, %r1, %r2, %r3;
	cvt.rn.f32.s32 	%f1, %r4;
	mul.wide.s32 	%rd3, %r4, 4;
	add.s64 	%rd4, %rd2, %rd3;
	st.global.f32 	[%rd4], %f1;
	ret;

}
	// .globl	_Z11init_vectorPfi
.visible .entry _Z11init_vectorPfi(
	.param .u64 .ptr .align 1 _Z11init_vectorPfi_param_0,
	.param .u32 _Z11init_vectorPfi_param_1
)
{
	.reg .pred 	%p<3>;
	.reg .b32 	%r<12>;
	.reg .b64 	%rd<5>;

	ld.param.u64 	%rd2, [_Z11init_vectorPfi_param_0];
	ld.param.u32 	%r6, [_Z11init_vectorPfi_param_1];
	mov.u32 	%r7, %ctaid.x;
	mov.u32 	%r1, %ntid.x;
	mov.u32 	%r8, %tid.x;
	mad.lo.s32 	%r11, %r7, %r1, %r8;
	setp.ge.s32 	%p1, %r11, %r6;
	@%p1 bra 	$L__BB2_3;
	mov.u32 	%r9, %nctaid.x;
	mul.lo.s32 	%r3, %r9, %r1;
	cvta.to.global.u64 	%rd1, %rd2;
$L__BB2_2:
	mul.wide.s32 	%rd3, %r11, 4;
	add.s64 	%rd4, %rd1, %rd3;
	mov.b32 	%r10, 1065353216;
	st.global.u32 	[%rd4], %r10;
	add.s32 	%r11, %r11, %r3;
	setp.lt.s32 	%p2, %r11, %r6;
	@%p2 bra 	$L__BB2_2;
$L__BB2_3:
	ret;

}


// ===== COMPILED SASS (sm_100) =====

	.target	sm_100

	.elftype	@"ET_EXEC"


//--------------------- .note.nv.tkinfo           --------------------------
	.section	.note.nv.tkinfo,"",@"SHT_NOTE"
	.sectionflags	@"SHF_NOTE_NV_TKINFO"
	.tkinfo
        /*0018*/ 	.word	0x00000002
        /*0030*/ 	.string	""
        /*0030*/ 	.string	"ptxas"
        /*0030*/ 	.string	"Cuda compilation tools, release 13.0, V13.0.88"
        /*0030*/ 	.string	"Build cuda_13.0.r13.0/compiler.36424714_0"
        /*0030*/ 	.string	"-arch sm_100 -m 64 "



//--------------------- .note.nv.cuinfo           --------------------------
	.section	.note.nv.cuinfo,"",@"SHT_NOTE"
	.sectionflags	@"SHF_NOTE_NV_CUINFO"
        /*0018*/ 	.short	0x0002
        /*001a*/ 	.short	0x0064
        /*001c*/ 	.short	0x0082
	.zero		2


//--------------------- .nv.info                  --------------------------
	.section	.nv.info,"",@"SHT_CUDA_INFO"
	.align	4


	//----- nvinfo : EIATTR_REGCOUNT
	.align		4
        /*0000*/ 	.byte	0x04, 0x2f
        /*0002*/ 	.short	(.L_2 - .L_1)
	.align		4
.L_1:
        /*0004*/ 	.word	index@(_Z8full_dotPKfS0_iPf)
        /*0008*/ 	.word	0x0000001a


	//----- nvinfo : EIATTR_FRAME_SIZE
	.align		4
.L_2:
        /*000c*/ 	.byte	0x04, 0x11
        /*000e*/ 	.short	(.L_4 - .L_3)
	.align		4
.L_3:
        /*0010*/ 	.word	index@(_Z8full_dotPKfS0_iPf)
        /*0014*/ 	.word	0x00000000


	//----- nvinfo : EIATTR_REGCOUNT
	.align		4
.L_4:
        /*0018*/ 	.byte	0x04, 0x2f
        /*001a*/ 	.short	(.L_6 - .L_5)
	.align		4
.L_5:
        /*001c*/ 	.word	index@(_Z4fillPf)
        /*0020*/ 	.word	0x00000008


	//----- nvinfo : EIATTR_FRAME_SIZE
	.align		4
.L_6:
        /*0024*/ 	.byte	0x04, 0x11
        /*0026*/ 	.short	(.L_8 - .L_7)
	.align		4
.L_7:
        /*0028*/ 	.word	index@(_Z4fillPf)
        /*002c*/ 	.word	0x00000000


	//----- nvinfo : EIATTR_REGCOUNT
	.align		4
.L_8:
        /*0030*/ 	.byte	0x04, 0x2f
        /*0032*/ 	.short	(.L_10 - .L_9)
	.align		4
.L_9:
        /*0034*/ 	.word	index@(_Z11init_vectorPfi)
        /*0038*/ 	.word	0x0000000c


	//----- nvinfo : EIATTR_FRAME_SIZE
	.align		4
.L_10:
        /*003c*/ 	.byte	0x04, 0x11
        /*003e*/ 	.short	(.L_12 - .L_11)
	.align		4
.L_11:
        /*0040*/ 	.word	index@(_Z11init_vectorPfi)
        /*0044*/ 	.word	0x00000000


	//----- nvinfo : EIATTR_MIN_STACK_SIZE
	.align		4
.L_12:
        /*0048*/ 	.byte	0x04, 0x12
        /*004a*/ 	.short	(.L_14 - .L_13)
	.align		4
.L_13:
        /*004c*/ 	.word	index@(_Z11init_vectorPfi)
        /*0050*/ 	.word	0x00000000


	//----- nvinfo : EIATTR_MIN_STACK_SIZE
	.align		4
.L_14:
        /*0054*/ 	.byte	0x04, 0x12
        /*0056*/ 	.short	(.L_16 - .L_15)
	.align		4
.L_15:
        /*0058*/ 	.word	index@(_Z4fillPf)
        /*005c*/ 	.word	0x00000000


	//----- nvinfo : EIATTR_MIN_STACK_SIZE
	.align		4
.L_16:
        /*0060*/ 	.byte	0x04, 0x12
        /*0062*/ 	.short	(.L_18 - .L_17)
	.align		4
.L_17:
        /*0064*/ 	.word	index@(_Z8full_dotPKfS0_iPf)
        /*0068*/ 	.word	0x00000000
.L_18:


//--------------------- .nv.compat                --------------------------
	.section	.nv.compat,"",@"SHT_CUDA_COMPAT_INFO"
	.align	4
        /*0000*/ 	.byte	0x02, 0x09, 0x00, 0x00, 0x02, 0x02, 0x01, 0x00, 0x02, 0x05, 0x05, 0x00, 0x03, 0x07, 0x01, 0x01
        /*0010*/ 	.byte	0x02, 0x03, 0x00, 0x00, 0x02, 0x06, 0x01, 0x00, 0x04, 0x0b, 0x08, 0x00, 0x09, 0x00, 0x00, 0x00
        /*0020*/ 	.byte	0x00, 0x00, 0x00, 0x00


//--------------------- .nv.info._Z11init_vectorPfi --------------------------
	.section	.nv.info._Z11init_vectorPfi,"",@"SHT_CUDA_INFO"
	.sectionflags	@""
	.align	4


	//----- nvinfo : EIATTR_CUDA_API_VERSION
	.align		4
        /*0000*/ 	.byte	0x04, 0x37
        /*0002*/ 	.short	(.L_20 - .L_19)
.L_19:
        /*0004*/ 	.word	0x00000082


	//----- nvinfo : EIATTR_KPARAM_INFO
	.align		4
.L_20:
        /*0008*/ 	.byte	0x04, 0x17
        /*000a*/ 	.short	(.L_22 - .L_21)
.L_21:
        /*000c*/ 	.word	0x00000000
        /*0010*/ 	.short	0x0001
        /*0012*/ 	.short	0x0008
        /*0014*/ 	.byte	0x00, 0xf0, 0x11, 0x00


	//----- nvinfo : EIATTR_KPARAM_INFO
	.align		4
.L_22:
        /*0018*/ 	.byte	0x04, 0x17
        /*001a*/ 	.short	(.L_24 - .L_23)
.L_23:
        /*001c*/ 	.word	0x00000000
        /*0020*/ 	.short	0x0000
        /*0022*/ 	.short	0x0000
        /*0024*/ 	.byte	0x00, 0xf5, 0x21, 0x00


	//----- nvinfo : EIATTR_SPARSE_MMA_MASK
	.align		4
.L_24:
        /*0028*/ 	.byte	0x03, 0x50
        /*002a*/ 	.short	0x0000


	//----- nvinfo : EIATTR_MAXREG_COUNT
	.align		4
        /*002c*/ 	.byte	0x03, 0x1b
        /*002e*/ 	.short	0x00ff


	//----- nvinfo : EIATTR_MERCURY_ISA_VERSION
	.align		4
        /*0030*/ 	.byte	0x03, 0x5f
        /*0032*/ 	.short	0x0101


	//----- nvinfo : EIATTR_VRC_CTA_INIT_COUNT
	.align		4
        /*0034*/ 	.byte	0x02, 0x4a
	.zero		1
	.zero		1


	//----- nvinfo : EIATTR_EXIT_INSTR_OFFSETS
	.align		4
        /*0038*/ 	.byte	0x04, 0x1c
        /*003a*/ 	.short	(.L_26 - .L_25)


	//   ....[0]....
.L_25:
        /*003c*/ 	.word	0x00000070


	//   ....[1]....
        /*0040*/ 	.word	0x00000120


	//----- nvinfo : EIATTR_CRS_STACK_SIZE
	.align		4
.L_26:
        /*0044*/ 	.byte	0x04, 0x1e
        /*0046*/ 	.short	(.L_28 - .L_27)
.L_27:
        /*0048*/ 	.word	0x00000000


	//----- nvinfo : EIATTR_CBANK_PARAM_SIZE
	.align		4
.L_28:
        /*004c*/ 	.byte	0x03, 0x19
        /*004e*/ 	.short	0x000c


	//----- nvinfo : EIATTR_PARAM_CBANK
	.align		4
        /*0050*/ 	.byte	0x04, 0x0a
        /*0052*/ 	.short	(.L_30 - .L_29)
	.align		4
.L_29:
        /*0054*/ 	.word	index@(.nv.constant0._Z11init_vectorPfi)
        /*0058*/ 	.short	0x0380
        /*005a*/ 	.short	0x000c


	//----- nvinfo : EIATTR_SW_WAR
	.align		4
.L_30:
        /*005c*/ 	.byte	0x04, 0x36
        /*005e*/ 	.short	(.L_32 - .L_31)
.L_31:
        /*0060*/ 	.word	0x00000008
.L_32:


//--------------------- .nv.info._Z4fillPf        --------------------------
	.section	.nv.info._Z4fillPf,"",@"SHT_CUDA_INFO"
	.sectionflags	@""
	.align	4


	//----- nvinfo : EIATTR_CUDA_API_VERSION
	.align		4
        /*0000*/ 	.byte	0x04, 0x37
        /*0002*/ 	.short	(.L_34 - .L_33)
.L_33:
        /*0004*/ 	.word	0x00000082


	//----- nvinfo : EIATTR_KPARAM_INFO
	.align		4
.L_34:
        /*0008*/ 	.byte	0x04, 0x17
        /*000a*/ 	.short	(.L_36 - .L_35)
.L_35:
        /*000c*/ 	.word	0x00000000
        /*0010*/ 	.short	0x0000
        /*0012*/ 	.short	0x0000
        /*0014*/ 	.byte	0x00, 0xf5, 0x21, 0x00


	//----- nvinfo : EIATTR_SPARSE_MMA_MASK
	.align		4
.L_36:
        /*0018*/ 	.byte	0x03, 0x50
        /*001a*/ 	.short	0x0000


	//----- nvinfo : EIATTR_MAXREG_COUNT
	.align		4
        /*001c*/ 	.byte	0x03, 0x1b
        /*001e*/ 	.short	0x00ff


	//----- nvinfo : EIATTR_MERCURY_ISA_VERSION
	.align		4
        /*0020*/ 	.byte	0x03, 0x5f
        /*0022*/ 	.short	0x0101


	//----- nvinfo : EIATTR_VRC_CTA_INIT_COUNT
	.align		4
        /*0024*/ 	.byte	0x02, 0x4a
	.zero		1
	.zero		1


	//----- nvinfo : EIATTR_EXIT_INSTR_OFFSETS
	.align		4
        /*0028*/ 	.byte	0x04, 0x1c
        /*002a*/ 	.short	(.L_38 - .L_37)


	//   ....[0]....
.L_37:
        /*002c*/ 	.word	0x000000a0


	//----- nvinfo : EIATTR_CBANK_PARAM_SIZE
	.align		4
.L_38:
        /*0030*/ 	.byte	0x03, 0x19
        /*0032*/ 	.short	0x0008


	//----- nvinfo : EIATTR_PARAM_CBANK
	.align		4
        /*0034*/ 	.byte	0x04, 0x0a
        /*0036*/ 	.short	(.L_40 - .L_39)
	.align		4
.L_39:
        /*0038*/ 	.word	index@(.nv.constant0._Z4fillPf)
        /*003c*/ 	.short	0x0380
        /*003e*/ 	.short	0x0008


	//----- nvinfo : EIATTR_SW_WAR
	.align		4
.L_40:
        /*0040*/ 	.byte	0x04, 0x36
        /*0042*/ 	.short	(.L_42 - .L_41)
.L_41:
        /*0044*/ 	.word	0x00000008
.L_42:


//--------------------- .nv.info._Z8full_dotPKfS0_iPf --------------------------
	.section	.nv.info._Z8full_dotPKfS0_iPf,"",@"SHT_CUDA_INFO"
	.sectionflags	@""
	.align	4


	//----- nvinfo : EIATTR_CUDA_API_VERSION
	.align		4
        /*0000*/ 	.byte	0x04, 0x37
        /*0002*/ 	.short	(.L_44 - .L_43)
.L_43:
        /*0004*/ 	.word	0x00000082


	//----- nvinfo : EIATTR_KPARAM_INFO
	.align		4
.L_44:
        /*0008*/ 	.byte	0x04, 0x17
        /*000a*/ 	.short	(.L_46 - .L_45)
.L_45:
        /*000c*/ 	.word	0x00000000
        /*0010*/ 	.short	0x0003
        /*0012*/ 	.short	0x0018
        /*0014*/ 	.byte	0x00, 0xf5, 0x21, 0x00


	//----- nvinfo : EIATTR_KPARAM_INFO
	.align		4
.L_46:
        /*0018*/ 	.byte	0x04, 0x17
        /*001a*/ 	.short	(.L_48 - .L_47)
.L_47:
        /*001c*/ 	.word	0x00000000
        /*0020*/ 	.short	0x0002
        /*0022*/ 	.short	0x0010
        /*0024*/ 	.byte	0x00, 0xf0, 0x11, 0x00


	//----- nvinfo : EIATTR_KPARAM_INFO
	.align		4
.L_48:
        /*0028*/ 	.byte	0x04, 0x17
        /*002a*/ 	.short	(.L_50 - .L_49)
.L_49:
        /*002c*/ 	.word	0x00000000
        /*0030*/ 	.short	0x0001
        /*0032*/ 	.short	0x0008
        /*0034*/ 	.byte	0x00, 0xf5, 0x21, 0x00


	//----- nvinfo : EIATTR_KPARAM_INFO
	.align		4
.L_50:
        /*0038*/ 	.byte	0x04, 0x17
        /*003a*/ 	.short	(.L_52 - .L_51)
.L_51:
        /*003c*/ 	.word	0x00000000
        /*0040*/ 	.short	0x0000
        /*0042*/ 	.short	0x0000
        /*0044*/ 	.byte	0x00, 0xf5, 0x21, 0x00


	//----- nvinfo : EIATTR_SPARSE_MMA_MASK
	.align		4
.L_52:
        /*0048*/ 	.byte	0x03, 0x50
        /*004a*/ 	.short	0x0000


	//----- nvinfo : EIATTR_MAXREG_COUNT
	.align		4
        /*004c*/ 	.byte	0x03, 0x1b
        /*004e*/ 	.short	0x00ff


	//----- nvinfo : EIATTR_NUM_BARRIERS
	.align		4
        /*0050*/ 	.byte	0x02, 0x4c
        /*0052*/ 	.byte	0x01
	.zero		1


	//----- nvinfo : EIATTR_MERCURY_ISA_VERSION
	.align		4
        /*0054*/ 	.byte	0x03, 0x5f
        /*0056*/ 	.short	0x0101


	//----- nvinfo : EIATTR_VRC_CTA_INIT_COUNT
	.align		4
        /*0058*/ 	.byte	0x02, 0x4a
	.zero		1
	.zero		1


	//----- nvinfo : EIATTR_EXIT_INSTR_OFFSETS
	.align		4
        /*005c*/ 	.byte	0x04, 0x1c
        /*005e*/ 	.short	(.L_54 - .L_53)


	//   ....[0]....
.L_53:
        /*0060*/ 	.word	0x000004d0


	//   ....[1]....
        /*0064*/ 	.word	0x00000b50


	//   ....[2]....
        /*0068*/ 	.word	0x00000bb0


	//----- nvinfo : EIATTR_CRS_STACK_SIZE
	.align		4
.L_54:
        /*006c*/ 	.byte	0x04, 0x1e
        /*006e*/ 	.short	(.L_56 - .L_55)
.L_55:
        /*0070*/ 	.word	0x00000000


	//----- nvinfo : EIATTR_CBANK_PARAM_SIZE
	.align		4
.L_56:
        /*0074*/ 	.byte	0x03, 0x19
        /*0076*/ 	.short	0x0020


	//----- nvinfo : EIATTR_PARAM_CBANK
	.align		4
        /*0078*/ 	.byte	0x04, 0x0a
        /*007a*/ 	.short	(.L_58 - .L_57)
	.align		4
.L_57:
        /*007c*/ 	.word	index@(.nv.constant0._Z8full_dotPKfS0_iPf)
        /*0080*/ 	.short	0x0380
        /*0082*/ 	.short	0x0020


	//----- nvinfo : EIATTR_SW_WAR
	.align		4
.L_58:
        /*0084*/ 	.byte	0x04, 0x36
        /*0086*/ 	.short	(.L_60 - .L_59)
.L_59:
        /*0088*/ 	.word	0x00000008
.L_60:


//--------------------- .nv.callgraph             --------------------------
	.section	.nv.callgraph,"",@"SHT_CUDA_CALLGRAPH"
	.align	4
	.sectionentsize	8
	.align		4
        /*0000*/ 	.word	0x00000000
	.align		4
        /*0004*/ 	.word	0xffffffff
	.align		4
        /*0008*/ 	.word	0x00000000
	.align		4
        /*000c*/ 	.word	0xfffffffe
	.align		4
        /*0010*/ 	.word	0x00000000
	.align		4
        /*0014*/ 	.word	0xfffffffd
	.align		4
        /*0018*/ 	.word	0x00000000
	.align		4
        /*001c*/ 	.word	0xfffffffc


//--------------------- .nv.constant4             --------------------------
	.section	.nv.constant4,"a",@progbits
	.align	8
	.align		8
.nv.constant4:
        /*0000*/ 	.dword	count


//--------------------- .text._Z11init_vectorPfi  --------------------------
	.section	.text._Z11init_vectorPfi,"ax",@progbits
	.align	128
        .global         _Z11init_vectorPfi
        .type           _Z11init_vectorPfi,@function
        .size           _Z11init_vectorPfi,(.L_x_16 - _Z11init_vectorPfi)
        .other          _Z11init_vectorPfi,@"STO_CUDA_ENTRY STV_DEFAULT"
_Z11init_vectorPfi:
.text._Z11init_vectorPfi:
[----:B------:R-:W-:Y:S01]  /*0000*/  LDC R1, c[0x0][0x37c] ;  /* 0x0000df00ff017b82 */ /* 0x000fe20000000800 */
[----:B------:R-:W0:Y:S07]  /*0010*/  S2R R0, SR_TID.X ;  /* 0x0000000000007919 */ /* 0x000e2e0000002100 */
[----:B------:R-:W0:Y:S01]  /*0020*/  S2UR UR4, SR_CTAID.X ;  /* 0x00000000000479c3 */ /* 0x000e220000002500 */
[----:B------:R-:W1:Y:S07]  /*0030*/  LDCU UR5, c[0x0][0x388] ;  /* 0x00007100ff0577ac */ /* 0x000e6e0008000800 */
[----:B------:R-:W0:Y:S02]  /*0040*/  LDC R7, c[0x0][0x360] ;  /* 0x0000d800ff077b82 */ /* 0x000e240000000800 */
[----:B0-----:R-:W-:-:S05]  /*0050*/  IMAD R0, R7, UR4, R0 ;  /* 0x0000000407007c24 */ /* 0x001fca000f8e0200 */
[----:B-1----:R-:W-:-:S13]  /*0060*/  ISETP.GE.AND P0, PT, R0, UR5, PT ;  /* 0x0000000500007c0c */ /* 0x002fda000bf06270 */
[----:B------:R-:W-:Y:S05]  /*0070*/  @P0 EXIT ;  /* 0x000000000000094d */ /* 0x000fea0003800000 */
[----:B------:R-:W0:Y:S01]  /*0080*/  LDC.64 R4, c[0x0][0x380] ;  /* 0x0000e000ff047b82 */ /* 0x000e220000000a00 */
[----:B------:R-:W1:Y:S01]  /*0090*/  LDCU UR4, c[0x0][0x370] ;  /* 0x00006e00ff0477ac */ /* 0x000e620008000800 */
[----:B------:R-:W-:Y:S01]  /*00a0*/  HFMA2 R9, -RZ, RZ, 1.875, 0 ;  /* 0x3f800000ff097431 */ /* 0x000fe200000001ff */
[----:B------:R-:W2:Y:S01]  /*00b0*/  LDCU.64 UR6, c[0x0][0x358] ;  /* 0x00006b00ff0677ac */ /* 0x000ea20008000a00 */
[----:B-1----:R-:W-:-:S07]  /*00c0*/  IMAD R7, R7, UR4, RZ ;  /* 0x0000000407077c24 */ /* 0x002fce000f8e02ff */
.L_x_0:
[----:B0-----:R-:W-:Y:S01]  /*00d0*/  IMAD.WIDE R2, R0, 0x4, R4 ;  /* 0x0000000400027825 */ /* 0x001fe200078e0204 */
[----:B------:R-:W-:-:S04]  /*00e0*/  IADD3 R0, PT, PT, R7, R0, RZ ;  /* 0x0000000007007210 */ /* 0x000fc80007ffe0ff */
[----:B--2---:R1:W-:Y:S01]  /*00f0*/  STG.E desc[UR6][R2.64], R9 ;  /* 0x0000000902007986 */ /* 0x0043e2000c101906 */
[----:B------:R-:W-:-:S13]  /*0100*/  ISETP.GE.AND P0, PT, R0, UR5, PT ;  /* 0x0000000500007c0c */ /* 0x000fda000bf06270 */
[----:B-1----:R-:W-:Y:S05]  /*0110*/  @!P0 BRA `(.L_x_0) ;  /* 0xfffffffc00ec8947 */ /* 0x002fea000383ffff */
[----:B------:R-:W-:Y:S05]  /*0120*/  EXIT ;  /* 0x000000000000794d */ /* 0x000fea0003800000 */
.L_x_1:
[----:B------:R-:W-:-:S00]  /*0130*/  BRA `(.L_x_1) ;  /* 0xfffffffc00fc7947 */ /* 0x000fc0000383ffff */
[----:B------:R-:W-:-:S00]  /*0140*/  NOP ;  /* 0x0000000000007918 */ /* 0x000fc00000000000 */
        /* <DEDUP_REMOVED lines=11> */
.L_x_16:


//--------------------- .text._Z4fillPf           --------------------------
	.section	.text._Z4fillPf,"ax",@progbits
	.align	128
        .global         _Z4fillPf
        .type           _Z4fillPf,@function
        .size           _Z4fillPf,(.L_x_17 - _Z4fillPf)
        .other          _Z4fillPf,@"STO_CUDA_ENTRY STV_DEFAULT"
_Z4fillPf:
.text._Z4fillPf:
[----:B------:R-:W-:Y:S01]  /*0000*/  LDC R1, c[0x0][0x37c] ;  /* 0x0000df00ff017b82 */ /* 0x000fe20000000800 */
[----:B------:R-:W0:Y:S07]  /*0010*/  S2R R0, SR_TID.X ;  /* 0x0000000000007919 */ /* 0x000e2e0000002100 */
[----:B------:R-:W0:Y:S01]  /*0020*/  S2UR UR6, SR_CTAID.X ;  /* 0x00000000000679c3 */ /* 0x000e220000002500 */
[----:B------:R-:W1:Y:S07]  /*0030*/  LDCU.64 UR4, c[0x0][0x358] ;  /* 0x00006b00ff0477ac */ /* 0x000e6e0008000a00 */
[----:B------:R-:W0:Y:S08]  /*0040*/  LDC R5, c[0x0][0x360] ;  /* 0x0000d800ff057b82 */ /* 0x000e300000000800 */
[----:B------:R-:W2:Y:S01]  /*0050*/  LDC.64 R2, c[0x0][0x380] ;  /* 0x0000e000ff027b82 */ /* 0x000ea20000000a00 */
[----:B0-----:R-:W-:-:S04]  /*0060*/  IMAD R5, R5, UR6, R0 ;  /* 0x0000000605057c24 */ /* 0x001fc8000f8e0200 */
[----:B--2---:R-:W-:Y:S01]  /*0070*/  IMAD.WIDE R2, R5, 0x4, R2 ;  /* 0x0000000405027825 */ /* 0x004fe200078e0202 */
[----:B------:R-:W-:-:S05]  /*0080*/  I2FP.F32.S32 R5, R5 ;  /* 0x0000000500057245 */ /* 0x000fca0000201400 */
[----:B-1----:R-:W-:Y:S01]  /*0090*/  STG.E desc[UR4][R2.64], R5 ;  /* 0x0000000502007986 */ /* 0x002fe2000c101904 */
[----:B------:R-:W-:Y:S05]  /*00a0*/  EXIT ;  /* 0x000000000000794d */ /* 0x000fea0003800000 */
.L_x_2:
        /* <DEDUP_REMOVED lines=13> */
.L_x_17:


//--------------------- .text._Z8full_dotPKfS0_iPf --------------------------
	.section	.text._Z8full_dotPKfS0_iPf,"ax",@progbits
	.align	128
        .global         _Z8full_dotPKfS0_iPf
        .type           _Z8full_dotPKfS0_iPf,@function
        .size           _Z8full_dotPKfS0_iPf,(.L_x_18 - _Z8full_dotPKfS0_iPf)
        .other          _Z8full_dotPKfS0_iPf,@"STO_CUDA_ENTRY STV_DEFAULT"
_Z8full_dotPKfS0_iPf:
.text._Z8full_dotPKfS0_iPf:
[----:B------:R-:W-:Y:S01]  /*0000*/  LDC R1, c[0x0][0x37c] ;  /* 0x0000df00ff017b82 */ /* 0x000fe20000000800 */
[----:B------:R-:W0:Y:S07]  /*0010*/  S2R R4, SR_CTAID.X ;  /* 0x0000000000047919 */ /* 0x000e2e0000002500 */
[----:B------:R-:W0:Y:S01]  /*0020*/  LDC R2, c[0x0][0x360] ;  /* 0x0000d800ff027b82 */ /* 0x000e220000000800 */
[----:B------:R-:W1:Y:S01]  /*0030*/  LDCU UR8, c[0x0][0x390] ;  /* 0x00007200ff0877ac */ /* 0x000e620008000800 */
[----:B------:R-:W-:Y:S01]  /*0040*/  IMAD.MOV.U32 R9, RZ, RZ, RZ ;  /* 0x000000ffff097224 */ /* 0x000fe200078e00ff */
[----:B------:R-:W0:Y:S01]  /*0050*/  S2R R3, SR_TID.X ;  /* 0x0000000000037919 */ /* 0x000e220000002100 */
[----:B------:R-:W-:Y:S01]  /*0060*/  UMOV UR4, 0x400 ;  /* 0x0000040000047882 */ /* 0x000fe20000000000 */
[----:B------:R-:W2:Y:S03]  /*0070*/  LDCU.64 UR6, c[0x0][0x358] ;  /* 0x00006b00ff0677ac */ /* 0x000ea60008000a00 */
[----:B------:R-:W3:Y:S02]  /*0080*/  S2UR UR5, SR_CgaCtaId ;  /* 0x00000000000579c3 */ /* 0x000ee40000008800 */
[----:B---3--:R-:W-:Y:S01]  /*0090*/  ULEA UR4, UR5, UR4, 0x18 ;  /* 0x0000000405047291 */ /* 0x008fe2000f8ec0ff */
[----:B0-----:R-:W-:-:S05]  /*00a0*/  IMAD R5, R4, R2, R3 ;  /* 0x0000000204057224 */ /* 0x001fca00078e0203 */
[----:B------:R-:W-:Y:S02]  /*00b0*/  LEA R0, R3, UR4, 0x2 ;  /* 0x0000000403007c11 */ /* 0x000fe4000f8e10ff */
[----:B-1----:R-:W-:-:S13]  /*00c0*/  ISETP.GE.AND P0, PT, R5, UR8, PT ;  /* 0x0000000805007c0c */ /* 0x002fda000bf06270 */
[----:B--2---:R-:W-:Y:S05]  /*00d0*/  @P0 BRA `(.L_x_3) ;  /* 0x0000000000ac0947 */ /* 0x004fea0003800000 */
[----:B------:R-:W0:Y:S01]  /*00e0*/  LDC.64 R10, c[0x0][0x380] ;  /* 0x0000e000ff0a7b82 */ /* 0x000e220000000a00 */
[----:B------:R-:W1:Y:S01]  /*00f0*/  LDCU UR5, c[0x0][0x370] ;  /* 0x00006e00ff0577ac */ /* 0x000e620008000800 */
[----:B------:R-:W-:Y:S01]  /*0100*/  BSSY.RECONVERGENT B0, `(.L_x_4) ;  /* 0x000000c000007945 */ /* 0x000fe20003800200 */
[----:B------:R-:W-:-:S05]  /*0110*/  IMAD.MOV.U32 R15, RZ, RZ, RZ ;  /* 0x000000ffff0f7224 */ /* 0x000fca00078e00ff */
[----:B------:R-:W2:Y:S01]  /*0120*/  LDC.64 R12, c[0x0][0x388] ;  /* 0x0000e200ff0c7b82 */ /* 0x000ea20000000a00 */
[----:B-1----:R-:W-:-:S07]  /*0130*/  IMAD R14, R2, UR5, RZ ;  /* 0x00000005020e7c24 */ /* 0x002fce000f8e02ff */
.L_x_5:
[----:B0-----:R-:W-:-:S04]  /*0140*/  IMAD.WIDE R6, R5, 0x4, R10 ;  /* 0x0000000405067825 */ /* 0x001fc800078e020a */
[----:B--2---:R-:W-:Y:S02]  /*0150*/  IMAD.WIDE R8, R5, 0x4, R12 ;  /* 0x0000000405087825 */ /* 0x004fe400078e020c */
[----:B------:R-:W2:Y:S04]  /*0160*/  LDG.E R6, desc[UR6][R6.64] ;  /* 0x0000000606067981 */ /* 0x000ea8000c1e1900 */
[----:B------:R-:W2:Y:S01]  /*0170*/  LDG.E R8, desc[UR6][R8.64] ;  /* 0x0000000608087981 */ /* 0x000ea2000c1e1900 */
[----:B------:R-:W-:-:S04]  /*0180*/  IADD3 R5, PT, PT, R14, R5, RZ ;  /* 0x000000050e057210 */ /* 0x000fc80007ffe0ff */
[----:B------:R-:W-:Y:S01]  /*0190*/  ISETP.GE.AND P0, PT, R5, UR8, PT ;  /* 0x0000000805007c0c */ /* 0x000fe2000bf06270 */
[----:B--2---:R-:W-:-:S12]  /*01a0*/  FFMA R15, R6, R8, R15 ;  /* 0x00000008060f7223 */ /* 0x004fd8000000000f */
[----:B------:R-:W-:Y:S05]  /*01b0*/  @!P0 BRA `(.L_x_5) ;  /* 0xfffffffc00e08947 */ /* 0x000fea000383ffff */
[----:B------:R-:W-:Y:S05]  /*01c0*/  BSYNC.RECONVERGENT B0 ;  /* 0x0000000000007941 */ /* 0x000fea0003800200 */
.L_x_4:
[----:B------:R-:W-:Y:S01]  /*01d0*/  STS [R0], R15 ;  /* 0x0000000f00007388 */ /* 0x000fe20000000800 */
[----:B------:R-:W-:Y:S05]  /*01e0*/  WARPSYNC.ALL ;  /* 0x0000000000007948 */ /* 0x000fea0003800000 */
[----:B------:R-:W-:Y:S01]  /*01f0*/  BAR.SYNC.DEFER_BLOCKING 0x0 ;  /* 0x0000000000007b1d */ /* 0x000fe20000010000 */
[C---:B------:R-:W-:Y:S02]  /*0200*/  ISETP.GT.U32.AND P0, PT, R3.reuse, 0x7, PT ;  /* 0x000000070300780c */ /* 0x040fe40003f04070 */
[----:B------:R-:W-:-:S11]  /*0210*/  ISETP.GT.U32.AND P1, PT, R3, 0x3, PT ;  /* 0x000000030300780c */ /* 0x000fd60003f24070 */
[----:B------:R-:W-:Y:S04]  /*0220*/  @!P0 LDS R5, [R0+0x20] ;  /* 0x0000200000058984 */ /* 0x000fe80000000800 */
[----:B------:R-:W0:Y:S02]  /*0230*/  @!P0 LDS R6, [R0] ;  /* 0x0000000000068984 */ /* 0x000e240000000800 */
[----:B0-----:R-:W-:-:S05]  /*0240*/  @!P0 FADD R5, R5, R6 ;  /* 0x0000000605058221 */ /* 0x001fca0000000000 */
[----:B------:R-:W-:Y:S01]  /*0250*/  @!P0 STS [R0], R5 ;  /* 0x0000000500008388 */ /* 0x000fe20000000800 */
[----:B------:R-:W-:Y:S01]  /*0260*/  BAR.SYNC.DEFER_BLOCKING 0x0 ;  /* 0x0000000000007b1d */ /* 0x000fe20000010000 */
[----:B------:R-:W-:-:S05]  /*0270*/  ISETP.GT.U32.AND P0, PT, R3, 0x1, PT ;  /* 0x000000010300780c */ /* 0x000fca0003f04070 */
[----:B------:R-:W-:Y:S04]  /*0280*/  @!P1 LDS R6, [R0+0x10] ;  /* 0x0000100000069984 */ /* 0x000fe80000000800 */
[----:B------:R-:W0:Y:S02]  /*0290*/  @!P1 LDS R7, [R0] ;  /* 0x0000000000079984 */ /* 0x000e240000000800 */
[----:B0-----:R-:W-:-:S05]  /*02a0*/  @!P1 FADD R7, R6, R7 ;  /* 0x0000000706079221 */ /* 0x001fca0000000000 */
[----:B------:R-:W-:Y:S01]  /*02b0*/  @!P1 STS [R0], R7 ;  /* 0x0000000700009388 */ /* 0x000fe20000000800 */
[----:B------:R-:W-:Y:S01]  /*02c0*/  BAR.SYNC.DEFER_BLOCKING 0x0 ;  /* 0x0000000000007b1d */ /* 0x000fe20000010000 */
[----:B------:R-:W-:-:S05]  /*02d0*/  ISETP.NE.AND P1, PT, R3, RZ, PT ;  /* 0x000000ff0300720c */ /* 0x000fca0003f25270 */
[----:B------:R-:W-:Y:S04]  /*02e0*/  @!P0 LDS R6, [R0+0x8] ;  /* 0x0000080000068984 */ /* 0x000fe80000000800 */
[----:B------:R-:W0:Y:S02]  /*02f0*/  @!P0 LDS R9, [R0] ;  /* 0x0000000000098984 */ /* 0x000e240000000800 */
[----:B0-----:R-:W-:-:S05]  /*0300*/  @!P0 FADD R5, R6, R9 ;  /* 0x0000000906058221 */ /* 0x001fca0000000000 */
[----:B------:R-:W-:Y:S01]  /*0310*/  @!P0 STS [R0], R5 ;  /* 0x0000000500008388 */ /* 0x000fe20000000800 */
[----:B------:R-:W-:Y:S06]  /*0320*/  BAR.SYNC.DEFER_BLOCKING 0x0 ;  /* 0x0000000000007b1d */ /* 0x000fec0000010000 */
[----:B------:R-:W-:Y:S04]  /*0330*/  @!P1 LDS R6, [UR4+0x4] ;  /* 0x00000404ff069984 */ /* 0x000fe80008000800 */
[----:B------:R-:W0:Y:S02]  /*0340*/  @!P1 LDS R9, [R0] ;  /* 0x0000000000099984 */ /* 0x000e240000000800 */
[----:B0-----:R-:W-:-:S05]  /*0350*/  @!P1 FADD R11, R6, R9 ;  /* 0x00000009060b9221 */ /* 0x001fca0000000000 */
[----:B------:R0:W-:Y:S01]  /*0360*/  @!P1 STS [R0], R11 ;  /* 0x0000000b00009388 */ /* 0x0001e20000000800 */
[----:B------:R-:W-:Y:S06]  /*0370*/  BAR.SYNC.DEFER_BLOCKING 0x0 ;  /* 0x0000000000007b1d */ /* 0x000fec0000010000 */
[----:B------:R-:W1:Y:S02]  /*0380*/  LDS R9, [UR4] ;  /* 0x00000004ff097984 */ /* 0x000e640008000800 */
.L_x_3:
[----:B------:R-:W-:-:S13]  /*0390*/  ISETP.NE.AND P0, PT, R3, RZ, PT ;  /* 0x000000ff0300720c */ /* 0x000fda0003f05270 */
[----:B------:R-:W-:Y:S05]  /*03a0*/  @P0 BRA `(.L_x_6) ;  /* 0x0000000000380947 */ /* 0x000fea0003800000 */
[----:B------:R-:W2:Y:S02]  /*03b0*/  LDC.64 R6, c[0x0][0x398] ;  /* 0x0000e600ff067b82 */ /* 0x000ea40000000a00 */
[----:B--2---:R-:W-:-:S05]  /*03c0*/  IMAD.WIDE.U32 R4, R4, 0x4, R6 ;  /* 0x0000000404047825 */ /* 0x004fca00078e0006 */
[----:B-1----:R1:W-:Y:S01]  /*03d0*/  STG.E desc[UR6][R4.64], R9 ;  /* 0x0000000904007986 */ /* 0x0023e2000c101906 */
[----:B------:R-:W-:Y:S06]  /*03e0*/  MEMBAR.SC.GPU ;  /* 0x0000000000007992 */ /* 0x000fec0000002000 */
[----:B------:R-:W-:-:S00]  /*03f0*/  ERRBAR ;  /* 0x00000000000079ab */ /* 0x000fc00000000000 */
[----:B------:R-:W-:Y:S06]  /*0400*/  CGAERRBAR ;  /* 0x00000000000075ab */ /* 0x000fec0000000000 */
[----:B------:R-:W-:Y:S02]  /*0410*/  CCTL.IVALL ;  /* 0x00000000ff00798f */ /* 0x000fe40002000000 */
[----:B-1----:R-:W1:Y:S08]  /*0420*/  LDC R9, c[0x0][0x370] ;  /* 0x0000dc00ff097b82 */ /* 0x002e700000000800 */
[----:B------:R-:W1:Y:S02]  /*0430*/  LDC.64 R4, c[0x4][RZ] ;  /* 0x01000000ff047b82 */ /* 0x000e640000000a00 */
[----:B-1----:R-:W2:Y:S01]  /*0440*/  ATOMG.E.INC.STRONG.GPU PT, R4, desc[UR6][R4.64], R9 ;  /* 0x80000009040479a8 */ /* 0x002ea200099ef106 */
[----:B------:R-:W-:-:S05]  /*0450*/  VIADD R7, R9, 0xffffffff ;  /* 0xffffffff09077836 */ /* 0x000fca0000000000 */
[----:B--2---:R-:W-:-:S04]  /*0460*/  ISETP.NE.AND P1, PT, R4, R7, PT ;  /* 0x000000070400720c */ /* 0x004fc80003f25270 */
[----:B------:R-:W-:-:S05]  /*0470*/  SEL R6, RZ, 0x1, P1 ;  /* 0x00000001ff067807 */ /* 0x000fca0000800000 */
[----:B------:R2:W-:Y:S04]  /*0480*/  STS.U8 [UR4+0x40], R6 ;  /* 0x00004006ff007988 */ /* 0x0005e80008000004 */
.L_x_6:
[----:B------:R-:W-:Y:S05]  /*0490*/  WARPSYNC.ALL ;  /* 0x0000000000007948 */ /* 0x000fea0003800000 */
[----:B------:R-:W-:Y:S06]  /*04a0*/  BAR.SYNC.DEFER_BLOCKING 0x0 ;  /* 0x0000000000007b1d */ /* 0x000fec0000010000 */
[----:B------:R-:W3:Y:S02]  /*04b0*/  LDS.U8 R4, [UR4+0x40] ;  /* 0x00004004ff047984 */ /* 0x000ee40008000000 */
[----:B---3--:R-:W-:-:S13]  /*04c0*/  ISETP.NE.AND P1, PT, R4, RZ, PT ;  /* 0x000000ff0400720c */ /* 0x008fda0003f25270 */
[----:B------:R-:W-:Y:S05]  /*04d0*/  @!P1 EXIT ;  /* 0x000000000000994d */ /* 0x000fea0003800000 */
[----:B------:R-:W3:Y:S01]  /*04e0*/  LDCU UR5, c[0x0][0x370] ;  /* 0x00006e00ff0577ac */ /* 0x000ee20008000800 */
[----:B------:R4:W-:Y:S01]  /*04f0*/  STS [R0], RZ ;  /* 0x000000ff00007388 */ /* 0x0009e20000000800 */
[----:B------:R-:W-:Y:S01]  /*0500*/  BSSY.RECONVERGENT B0, `(.L_x_7) ;  /* 0x000004c000007945 */ /* 0x000fe20003800200 */
[----:B---3--:R-:W-:-:S13]  /*0510*/  ISETP.GE.U32.AND P1, PT, R3, UR5, PT ;  /* 0x0000000503007c0c */ /* 0x008fda000bf26070 */
[----:B----4-:R-:W-:Y:S05]  /*0520*/  @P1 BRA `(.L_x_8) ;  /* 0x0000000400241947 */ /* 0x010fea0003800000 */
[----:B-1----:R-:W1:Y:S01]  /*0530*/  I2F.U32.RP R9, R2 ;  /* 0x0000000200097306 */ /* 0x002e620000209000 */
[C---:B--2---:R-:W-:Y:S01]  /*0540*/  IADD3 R6, PT, PT, R2.reuse, R3, RZ ;  /* 0x0000000302067210 */ /* 0x044fe20007ffe0ff */
[----:B------:R-:W-:Y:S01]  /*0550*/  BSSY.RECONVERGENT B1, `(.L_x_9) ;  /* 0x000002b000017945 */ /* 0x000fe20003800200 */
[----:B------:R-:W-:Y:S02]  /*0560*/  ISETP.NE.U32.AND P3, PT, R2, RZ, PT ;  /* 0x000000ff0200720c */ /* 0x000fe40003f65070 */
[C---:B------:R-:W-:Y:S02]  /*0570*/  ISETP.GE.U32.AND P1, PT, R6.reuse, UR5, PT ;  /* 0x0000000506007c0c */ /* 0x040fe4000bf26070 */
[----:B------:R-:W-:Y:S02]  /*0580*/  VIMNMX.U32 R7, PT, PT, R6, UR5, !PT ;  /* 0x0000000506077c48 */ /* 0x000fe4000ffe0000 */
[----:B------:R-:W-:-:S04]  /*0590*/  SEL R8, RZ, 0x1, P1 ;  /* 0x00000001ff087807 */ /* 0x000fc80000800000 */
[----:B------:R-:W-:Y:S01]  /*05a0*/  IADD3 R7, PT, PT, R7, -R6, -R8 ;  /* 0x8000000607077210 */ /* 0x000fe20007ffe808 */
[----:B-1----:R-:W1:Y:S02]  /*05b0*/  MUFU.RCP R9, R9 ;  /* 0x0000000900097308 */ /* 0x002e640000001000 */
[----:B-1----:R-:W-:Y:S01]  /*05c0*/  IADD3 R4, PT, PT, R9, 0xffffffe, RZ ;  /* 0x0ffffffe09047810 */ /* 0x002fe20007ffe0ff */
[----:B------:R-:W-:-:S05]  /*05d0*/  IMAD.MOV.U32 R9, RZ, RZ, RZ ;  /* 0x000000ffff097224 */ /* 0x000fca00078e00ff */
[----:B------:R1:W0:Y:S02]  /*05e0*/  F2I.FTZ.U32.TRUNC.NTZ R5, R4 ;  /* 0x0000000400057305 */ /* 0x000224000021f000 */
[----:B-1----:R-:W-:Y:S02]  /*05f0*/  IMAD.MOV.U32 R4, RZ, RZ, RZ ;  /* 0x000000ffff047224 */ /* 0x002fe400078e00ff */
[----:B0-----:R-:W-:-:S04]  /*0600*/  IMAD.MOV R11, RZ, RZ, -R5 ;  /* 0x000000ffff0b7224 */ /* 0x001fc800078e0a05 */
[----:B------:R-:W-:-:S04]  /*0610*/  IMAD R11, R11, R2, RZ ;  /* 0x000000020b0b7224 */ /* 0x000fc800078e02ff */
[----:B------:R-:W-:-:S06]  /*0620*/  IMAD.HI.U32 R10, R5, R11, R4 ;  /* 0x0000000b050a7227 */ /* 0x000fcc00078e0004 */
[----:B------:R-:W-:-:S05]  /*0630*/  IMAD.HI.U32 R5, R10, R7, RZ ;  /* 0x000000070a057227 */ /* 0x000fca00078e00ff */
[----:B------:R-:W-:-:S05]  /*0640*/  IADD3 R4, PT, PT, -R5, RZ, RZ ;  /* 0x000000ff05047210 */ /* 0x000fca0007ffe1ff */
[----:B------:R-:W-:-:S05]  /*0650*/  IMAD R7, R2, R4, R7 ;  /* 0x0000000402077224 */ /* 0x000fca00078e0207 */
[----:B------:R-:W-:-:S13]  /*0660*/  ISETP.GE.U32.AND P1, PT, R7, R2, PT ;  /* 0x000000020700720c */ /* 0x000fda0003f26070 */
[----:B------:R-:W-:Y:S01]  /*0670*/  @P1 IMAD.IADD R7, R7, 0x1, -R2 ;  /* 0x0000000107071824 */ /* 0x000fe200078e0a02 */
[----:B------:R-:W-:-:S04]  /*0680*/  @P1 IADD3 R5, PT, PT, R5, 0x1, RZ ;  /* 0x0000000105051810 */ /* 0x000fc80007ffe0ff */
[----:B------:R-:W-:Y:S02]  /*0690*/  ISETP.GE.U32.AND P2, PT, R7, R2, PT ;  /* 0x000000020700720c */ /* 0x000fe40003f46070 */
[----:B------:R-:W-:-:S11]  /*06a0*/  MOV R7, R3 ;  /* 0x0000000300077202 */ /* 0x000fd60000000f00 */
[----:B------:R-:W-:Y:S01]  /*06b0*/  @P2 VIADD R5, R5, 0x1 ;  /* 0x0000000105052836 */ /* 0x000fe20000000000 */
[----:B------:R-:W-:-:S04]  /*06c0*/  @!P3 LOP3.LUT R5, RZ, R2, RZ, 0x33, !PT ;  /* 0x00000002ff05b212 */ /* 0x000fc800078e33ff */
[----:B------:R-:W-:-:S04]  /*06d0*/  IADD3 R8, PT, PT, R8, R5, RZ ;  /* 0x0000000508087210 */ /* 0x000fc80007ffe0ff */
[C---:B------:R-:W-:Y:S02]  /*06e0*/  LOP3.LUT R4, R8.reuse, 0x3, RZ, 0xc0, !PT ;  /* 0x0000000308047812 */ /* 0x040fe400078ec0ff */
[----:B------:R-:W-:Y:S02]  /*06f0*/  ISETP.GE.U32.AND P2, PT, R8, 0x3, PT ;  /* 0x000000030800780c */ /* 0x000fe40003f46070 */
[----:B------:R-:W-:-:S13]  /*0700*/  ISETP.NE.AND P1, PT, R4, 0x3, PT ;  /* 0x000000030400780c */ /* 0x000fda0003f25270 */
[----:B------:R-:W-:Y:S05]  /*0710*/  @!P1 BRA `(.L_x_10) ;  /* 0x0000000000389947 */ /* 0x000fea0003800000 */
[----:B------:R-:W0:Y:S01]  /*0720*/  LDC.64 R4, c[0x0][0x398] ;  /* 0x0000e600ff047b82 */ /* 0x000e220000000a00 */
[----:B------:R-:W-:Y:S02]  /*0730*/  VIADD R8, R8, 0x1 ;  /* 0x0000000108087836 */ /* 0x000fe40000000000 */
[----:B------:R-:W-:Y:S02]  /*0740*/  HFMA2 R9, -RZ, RZ, 0, 0 ;  /* 0x00000000ff097431 */ /* 0x000fe400000001ff */
[----:B------:R-:W-:Y:S01]  /*0750*/  IMAD.MOV.U32 R7, RZ, RZ, R3 ;  /* 0x000000ffff077224 */ /* 0x000fe200078e0003 */
[----:B------:R-:W-:-:S04]  /*0760*/  LOP3.LUT R8, R8, 0x3, RZ, 0xc0, !PT ;  /* 0x0000000308087812 */ /* 0x000fc800078ec0ff */
[----:B------:R-:W-:Y:S01]  /*0770*/  IADD3 R8, PT, PT, -R8, RZ, RZ ;  /* 0x000000ff08087210 */ /* 0x000fe20007ffe1ff */
[----:B0-----:R-:W-:-:S07]  /*0780*/  IMAD.WIDE.U32 R4, R3, 0x4, R4 ;  /* 0x0000000403047825 */ /* 0x001fce00078e0004 */
.L_x_11:
[----:B------:R0:W2:Y:S01]  /*0790*/  LDG.E R6, desc[UR6][R4.64] ;  /* 0x0000000604067981 */ /* 0x0000a2000c1e1900 */
[----:B------:R-:W-:Y:S01]  /*07a0*/  VIADD R8, R8, 0x1 ;  /* 0x0000000108087836 */ /* 0x000fe20000000000 */
[----:B------:R-:W-:-:S04]  /*07b0*/  IADD3 R7, PT, PT, R2, R7, RZ ;  /* 0x0000000702077210 */ /* 0x000fc80007ffe0ff */
[----:B------:R-:W-:Y:S01]  /*07c0*/  ISETP.NE.AND P1, PT, R8, RZ, PT ;  /* 0x000000ff0800720c */ /* 0x000fe20003f25270 */
[----:B0-----:R-:W-:-:S04]  /*07d0*/  IMAD.WIDE.U32 R4, R2, 0x4, R4 ;  /* 0x0000000402047825 */ /* 0x001fc800078e0004 */
[----:B--2---:R-:W-:-:S08]  /*07e0*/  FADD R9, R6, R9 ;  /* 0x0000000906097221 */ /* 0x004fd00000000000 */
[----:B------:R-:W-:Y:S05]  /*07f0*/  @P1 BRA `(.L_x_11) ;  /* 0xfffffffc00e41947 */ /* 0x000fea000383ffff */
.L_x_10:
[----:B------:R-:W-:Y:S05]  /*0800*/  BSYNC.RECONVERGENT B1 ;  /* 0x0000000000017941 */ /* 0x000fea0003800200 */
.L_x_9:
[----:B------:R-:W-:Y:S04]  /*0810*/  BSSY.RECONVERGENT B1, `(.L_x_12) ;  /* 0x0000019000017945 */ /* 0x000fe80003800200 */
[----:B------:R-:W-:Y:S05]  /*0820*/  @!P2 BRA `(.L_x_13) ;  /* 0x00000000005ca947 */ /* 0x000fea0003800000 */
[----:B------:R-:W0:Y:S01]  /*0830*/  LDC.64 R4, c[0x0][0x398] ;  /* 0x0000e600ff047b82 */ /* 0x000e220000000a00 */
[C-C-:B------:R-:W-:Y:S01]  /*0840*/  IMAD R19, R2.reuse, 0x2, R7.reuse ;  /* 0x0000000202137824 */ /* 0x140fe200078e0207 */
[----:B------:R-:W-:Y:S01]  /*0850*/  IADD3 R23, PT, PT, R7, R2, RZ ;  /* 0x0000000207177210 */ /* 0x000fe20007ffe0ff */
[----:B------:R-:W-:-:S07]  /*0860*/  IMAD R21, R2, 0x3, R7 ;  /* 0x0000000302157824 */ /* 0x000fce00078e0207 */
.L_x_14:
[----:B0-----:R-:W-:-:S04]  /*0870*/  IMAD.WIDE.U32 R10, R7, 0x4, R4 ;  /* 0x00000004070a7825 */ /* 0x001fc800078e0004 */
[--C-:B------:R-:W-:Y:S02]  /*0880*/  IMAD.WIDE.U32 R12, R23, 0x4, R4.reuse ;  /* 0x00000004170c7825 */ /* 0x100fe400078e0004 */
[----:B------:R-:W2:Y:S02]  /*0890*/  LDG.E R10, desc[UR6][R10.64] ;  /* 0x000000060a0a7981 */ /* 0x000ea4000c1e1900 */
[--C-:B------:R-:W-:Y:S02]  /*08a0*/  IMAD.WIDE.U32 R14, R19, 0x4, R4.reuse ;  /* 0x00000004130e7825 */ /* 0x100fe400078e0004 */
[----:B------:R-:W3:Y:S02]  /*08b0*/  LDG.E R12, desc[UR6][R12.64] ;  /* 0x000000060c0c7981 */ /* 0x000ee4000c1e1900 */
[----:B------:R-:W-:Y:S02]  /*08c0*/  IMAD.WIDE.U32 R16, R21, 0x4, R4 ;  /* 0x0000000415107825 */ /* 0x000fe400078e0004 */
[----:B------:R-:W4:Y:S04]  /*08d0*/  LDG.E R14, desc[UR6][R14.64] ;  /* 0x000000060e0e7981 */ /* 0x000f28000c1e1900 */
[----:B------:R-:W5:Y:S01]  /*08e0*/  LDG.E R16, desc[UR6][R16.64] ;  /* 0x0000000610107981 */ /* 0x000f62000c1e1900 */
[C---:B------:R-:W-:Y:S01]  /*08f0*/  IADD3 R7, PT, PT, R2.reuse, R7, R2 ;  /* 0x0000000702077210 */ /* 0x040fe20007ffe002 */
[C---:B------:R-:W-:Y:S01]  /*0900*/  IMAD R23, R2.reuse, 0x4, R23 ;  /* 0x0000000402177824 */ /* 0x040fe200078e0217 */
[----:B------:R-:W-:-:S02]  /*0910*/  LEA R19, R2, R19, 0x2 ;  /* 0x0000001302137211 */ /* 0x000fc400078e10ff */
[C---:B------:R-:W-:Y:S02]  /*0920*/  IADD3 R7, PT, PT, R2.reuse, R7, R2 ;  /* 0x0000000702077210 */ /* 0x040fe40007ffe002 */
[----:B------:R-:W-:Y:S02]  /*0930*/  LEA R21, R2, R21, 0x2 ;  /* 0x0000001502157211 */ /* 0x000fe400078e10ff */
[----:B------:R-:W-:Y:S01]  /*0940*/  ISETP.GE.U32.AND P1, PT, R7, UR5, PT ;  /* 0x0000000507007c0c */ /* 0x000fe2000bf26070 */
[----:B--2---:R-:W-:-:S04]  /*0950*/  FADD R9, R10, R9 ;  /* 0x000000090a097221 */ /* 0x004fc80000000000 */
[----:B---3--:R-:W-:-:S04]  /*0960*/  FADD R9, R9, R12 ;  /* 0x0000000c09097221 */ /* 0x008fc80000000000 */
[----:B----4-:R-:W-:-:S04]  /*0970*/  FADD R9, R9, R14 ;  /* 0x0000000e09097221 */ /* 0x010fc80000000000 */
[----:B-----5:R-:W-:Y:S01]  /*0980*/  FADD R9, R9, R16 ;  /* 0x0000001009097221 */ /* 0x020fe20000000000 */
[----:B------:R-:W-:Y:S06]  /*0990*/  @!P1 BRA `(.L_x_14) ;  /* 0xfffffffc00b49947 */ /* 0x000fec000383ffff */
.L_x_13:
[----:B------:R-:W-:Y:S05]  /*09a0*/  BSYNC.RECONVERGENT B1 ;  /* 0x0000000000017941 */ /* 0x000fea0003800200 */
.L_x_12:
[----:B------:R3:W-:Y:S02]  /*09b0*/  STS [R0], R9 ;  /* 0x0000000900007388 */ /* 0x0007e40000000800 */
.L_x_8:
[----:B------:R-:W-:Y:S05]  /*09c0*/  BSYNC.RECONVERGENT B0 ;  /* 0x0000000000007941 */ /* 0x000fea0003800200 */
.L_x_7:
[----:B------:R-:W-:Y:S01]  /*09d0*/  BAR.SYNC.DEFER_BLOCKING 0x0 ;  /* 0x0000000000007b1d */ /* 0x000fe20000010000 */
[C---:B------:R-:W-:Y:S02]  /*09e0*/  ISETP.GT.U32.AND P1, PT, R3.reuse, 0x7, PT ;  /* 0x000000070300780c */ /* 0x040fe40003f24070 */
[----:B------:R-:W-:-:S11]  /*09f0*/  ISETP.GT.U32.AND P2, PT, R3, 0x3, PT ;  /* 0x000000030300780c */ /* 0x000fd60003f44070 */
[----:B------:R-:W-:Y:S04]  /*0a00*/  @!P1 LDS R2, [R0+0x20] ;  /* 0x0000200000029984 */ /* 0x000fe80000000800 */
[----:B------:R-:W4:Y:S02]  /*0a10*/  @!P1 LDS R5, [R0] ;  /* 0x0000000000059984 */ /* 0x000f240000000800 */
[----:B----4-:R-:W-:-:S05]  /*0a20*/  @!P1 FADD R5, R2, R5 ;  /* 0x0000000502059221 */ /* 0x010fca0000000000 */
[----:B------:R-:W-:Y:S01]  /*0a30*/  @!P1 STS [R0], R5 ;  /* 0x0000000500009388 */ /* 0x000fe20000000800 */
[----:B------:R-:W-:Y:S01]  /*0a40*/  BAR.SYNC.DEFER_BLOCKING 0x0 ;  /* 0x0000000000007b1d */ /* 0x000fe20000010000 */
[----:B------:R-:W-:-:S05]  /*0a50*/  ISETP.GT.U32.AND P1, PT, R3, 0x1, PT ;  /* 0x000000010300780c */ /* 0x000fca0003f24070 */
[----:B------:R-:W-:Y:S04]  /*0a60*/  @!P2 LDS R2, [R0+0x10] ;  /* 0x000010000002a984 */ /* 0x000fe80000000800 */
[----:B------:R-:W4:Y:S02]  /*0a70*/  @!P2 LDS R7, [R0] ;  /* 0x000000000007a984 */ /* 0x000f240000000800 */
[----:B----4-:R-:W-:-:S05]  /*0a80*/  @!P2 FADD R7, R2, R7 ;  /* 0x000000070207a221 */ /* 0x010fca0000000000 */
[----:B------:R-:W-:Y:S01]  /*0a90*/  @!P2 STS [R0], R7 ;  /* 0x000000070000a388 */ /* 0x000fe20000000800 */
[----:B------:R-:W-:Y:S06]  /*0aa0*/  BAR.SYNC.DEFER_BLOCKING 0x0 ;  /* 0x0000000000007b1d */ /* 0x000fec0000010000 */
[----:B------:R-:W-:Y:S04]  /*0ab0*/  @!P1 LDS R2, [R0+0x8] ;  /* 0x0000080000029984 */ /* 0x000fe80000000800 */
[----:B------:R-:W4:Y:S02]  /*0ac0*/  @!P1 LDS R3, [R0] ;  /* 0x0000000000039984 */ /* 0x000f240000000800 */
[----:B----4-:R-:W-:-:S05]  /*0ad0*/  @!P1 FADD R3, R2, R3 ;  /* 0x0000000302039221 */ /* 0x010fca0000000000 */
[----:B------:R-:W-:Y:S01]  /*0ae0*/  @!P1 STS [R0], R3 ;  /* 0x0000000300009388 */ /* 0x000fe20000000800 */
[----:B------:R-:W-:Y:S06]  /*0af0*/  BAR.SYNC.DEFER_BLOCKING 0x0 ;  /* 0x0000000000007b1d */ /* 0x000fec0000010000 */
[----:B------:R-:W-:Y:S04]  /*0b00*/  @!P0 LDS R2, [UR4+0x4] ;  /* 0x00000404ff028984 */ /* 0x000fe80008000800 */
[----:B------:R-:W4:Y:S02]  /*0b10*/  @!P0 LDS R5, [R0] ;  /* 0x0000000000058984 */ /* 0x000f240000000800 */
[----:B----4-:R-:W-:-:S05]  /*0b20*/  @!P0 FADD R5, R2, R5 ;  /* 0x0000000502058221 */ /* 0x010fca0000000000 */
[----:B------:R4:W-:Y:S01]  /*0b30*/  @!P0 STS [R0], R5 ;  /* 0x0000000500008388 */ /* 0x0009e20000000800 */
[----:B------:R-:W-:Y:S06]  /*0b40*/  BAR.SYNC.DEFER_BLOCKING 0x0 ;  /* 0x0000000000007b1d */ /* 0x000fec0000010000 */
[----:B------:R-:W-:Y:S05]  /*0b50*/  @P0 EXIT ;  /* 0x000000000000094d */ /* 0x000fea0003800000 */
[----:B----4-:R-:W4:Y:S01]  /*0b60*/  LDS R5, [UR4] ;  /* 0x00000004ff057984 */ /* 0x010f220008000800 */
[----:B------:R-:W4:Y:S08]  /*0b70*/  LDC.64 R2, c[0x0][0x398] ;  /* 0x0000e600ff027b82 */ /* 0x000f300000000a00 */
[----:B--2---:R-:W2:Y:S01]  /*0b80*/  LDC.64 R6, c[0x4][RZ] ;  /* 0x01000000ff067b82 */ /* 0x004ea20000000a00 */
[----:B----4-:R-:W-:Y:S04]  /*0b90*/  STG.E desc[UR6][R2.64], R5 ;  /* 0x0000000502007986 */ /* 0x010fe8000c101906 */
[----:B--2---:R-:W-:Y:S01]  /*0ba0*/  STG.E desc[UR6][R6.64], RZ ;  /* 0x000000ff06007986 */ /* 0x004fe2000c101906 */
[----:B------:R-:W-:Y:S05]  /*0bb0*/  EXIT ;  /* 0x000000000000794d */ /* 0x000fea0003800000 */
.L_x_15:
        /* <DEDUP_REMOVED lines=12> */
.L_x_18:


//--------------------- .nv.shared.reserved.0     --------------------------
	.section	.nv.shared.reserved.0,"aw",@nobits
	.weak		__nv_reservedSMEM_offset_0_alias
	.size		__nv_reservedSMEM_offset_0_alias, 0, 64
	.other		__nv_reservedSMEM_offset_0_alias,@"STO_CUDA_RESERVED_SHARED STV_DEFAULT"
__nv_reservedSMEM_offset_0_alias:
	.zero		0
	.zero		64


//--------------------- .nv.global                --------------------------
	.section	.nv.global,"aw",@nobits
	.align	4
.nv.global:
	.type		count,@object
	.size		count,(.L_0 - count)
count:
	.zero		4
.L_0:


//--------------------- .nv.shared._Z8full_dotPKfS0_iPf --------------------------
	.section	.nv.shared._Z8full_dotPKfS0_iPf,"aw",@nobits
	.sectionflags	@""
	.align	4
.nv.shared._Z8full_dotPKfS0_iPf:
	.zero		1089


//--------------------- .nv.constant0._Z11init_vectorPfi --------------------------
	.section	.nv.constant0._Z11init_vectorPfi,"a",@progbits
	.sectionflags	@""
	.align	4
.nv.constant0._Z11init_vectorPfi:
	.zero		908


//--------------------- .nv.constant0._Z4fillPf   --------------------------
	.section	.nv.constant0._Z4fillPf,"a",@progbits
	.sectionflags	@""
	.align	4
.nv.constant0._Z4fillPf:
	.zero		904


//--------------------- .nv.constant0._Z8full_dotPKfS0_iPf --------------------------
	.section	.nv.constant0._Z8full_dotPKfS0_iPf,"a",@progbits
	.sectionflags	@""
	.align	4
.nv.constant0._Z8full_dotPKfS0_iPf:
	.zero		928


//--------------------- SYMBOLS --------------------------

	.type		.nv.reservedSmem.offset0,@object
	.size		.nv.reservedSmem.offset0,0x4
	.type		.nv.reservedSmem.cap,@object
	.size		.nv.reservedSmem.cap,0x4
